//
// Generated by NVIDIA NVVM Compiler
//
// Compiler Build ID: CL-36424714
// Cuda compilation tools, release 13.0, V13.0.88
// Based on NVVM 20.0.0
//

.version 9.0
.target sm_100
.address_size 64

	// .globl	_Z15KernelMatrixAddiiPfS_S_

.visible .entry _Z15KernelMatrixAddiiPfS_S_(
	.param .u32 _Z15KernelMatrixAddiiPfS_S__param_0,
	.param .u32 _Z15KernelMatrixAddiiPfS_S__param_1,
	.param .u64 .ptr .align 1 _Z15KernelMatrixAddiiPfS_S__param_2,
	.param .u64 .ptr .align 1 _Z15KernelMatrixAddiiPfS_S__param_3,
	.param .u64 .ptr .align 1 _Z15KernelMatrixAddiiPfS_S__param_4
)
{
	.reg .b32 	%r<11>;
	.reg .b32 	%f<4>;
	.reg .b64 	%rd<11>;

	ld.param.u32 	%r1, [_Z15KernelMatrixAddiiPfS_S__param_1];
	ld.param.u64 	%rd1, [_Z15KernelMatrixAddiiPfS_S__param_2];
	ld.param.u64 	%rd2, [_Z15KernelMatrixAddiiPfS_S__param_3];
	ld.param.u64 	%rd3, [_Z15KernelMatrixAddiiPfS_S__param_4];
	cvta.to.global.u64 	%rd4, %rd3;
	cvta.to.global.u64 	%rd5, %rd2;
	cvta.to.global.u64 	%rd6, %rd1;
	mov.u32 	%r2, %ctaid.x;
	mov.u32 	%r3, %ntid.x;
	mov.u32 	%r4, %tid.x;
	mad.lo.s32 	%r5, %r2, %r3, %r4;
	mov.u32 	%r6, %ctaid.y;
	mov.u32 	%r7, %ntid.y;
	mov.u32 	%r8, %tid.y;
	mad.lo.s32 	%r9, %r6, %r7, %r8;
	mad.lo.s32 	%r10, %r1, %r5, %r9;
	mul.wide.s32 	%rd7, %r10, 4;
	add.s64 	%rd8, %rd6, %rd7;
	ld.global.f32 	%f1, [%rd8];
	add.s64 	%rd9, %rd5, %rd7;
	ld.global.f32 	%f2, [%rd9];
	add.f32 	%f3, %f1, %f2;
	add.s64 	%rd10, %rd4, %rd7;
	st.global.f32 	[%rd10], %f3;
	ret;

}


// ===== COMPILED SASS (sm_100) =====

	.target	sm_100

	.elftype	@"ET_EXEC"


//--------------------- .note.nv.tkinfo           --------------------------
	.section	.note.nv.tkinfo,"",@"SHT_NOTE"
	.sectionflags	@"SHF_NOTE_NV_TKINFO"
	.tkinfo
        /*0018*/ 	.word	0x00000002
        /*0030*/ 	.string	""
        /*0030*/ 	.string	"ptxas"
        /*0030*/ 	.string	"Cuda compilation tools, release 13.0, V13.0.88"
        /*0030*/ 	.string	"Build cuda_13.0.r13.0/compiler.36424714_0"
        /*0030*/ 	.string	"-arch sm_100 -m 64 "



//--------------------- .note.nv.cuinfo           --------------------------
	.section	.note.nv.cuinfo,"",@"SHT_NOTE"
	.sectionflags	@"SHF_NOTE_NV_CUINFO"
        /*0018*/ 	.short	0x0002
        /*001a*/ 	.short	0x0064
        /*001c*/ 	.short	0x0082
	.zero		2


//--------------------- .nv.info                  --------------------------
	.section	.nv.info,"",@"SHT_CUDA_INFO"
	.align	4


	//----- nvinfo : EIATTR_REGCOUNT
	.align		4
        /*0000*/ 	.byte	0x04, 0x2f
        /*0002*/ 	.short	(.L_1 - .L_0)
	.align		4
.L_0:
        /*0004*/ 	.word	index@(_Z15KernelMatrixAddiiPfS_S_)
        /*0008*/ 	.word	0x0000000c


	//----- nvinfo : EIATTR_FRAME_SIZE
	.align		4
.L_1:
        /*000c*/ 	.byte	0x04, 0x11
        /*000e*/ 	.short	(.L_3 - .L_2)
	.align		4
.L_2:
        /*0010*/ 	.word	index@(_Z15KernelMatrixAddiiPfS_S_)
        /*0014*/ 	.word	0x00000000


	//----- nvinfo : EIATTR_MIN_STACK_SIZE
	.align		4
.L_3:
        /*0018*/ 	.byte	0x04, 0x12
        /*001a*/ 	.short	(.L_5 - .L_4)
	.align		4
.L_4:
        /*001c*/ 	.word	index@(_Z15KernelMatrixAddiiPfS_S_)
        /*0020*/ 	.word	0x00000000
.L_5:


//--------------------- .nv.compat                --------------------------
	.section	.nv.compat,"",@"SHT_CUDA_COMPAT_INFO"
	.align	4
        /*0000*/ 	.byte	0x02, 0x09, 0x00, 0x00, 0x02, 0x02, 0x01, 0x00, 0x02, 0x05, 0x05, 0x00, 0x03, 0x07, 0x01, 0x01
        /*0010*/ 	.byte	0x02, 0x03, 0x00, 0x00, 0x02, 0x06, 0x01, 0x00, 0x04, 0x0b, 0x08, 0x00, 0x09, 0x00, 0x00, 0x00
        /*0020*/ 	.byte	0x00, 0x00, 0x00, 0x00


//--------------------- .nv.info._Z15KernelMatrixAddiiPfS_S_ --------------------------
	.section	.nv.info._Z15KernelMatrixAddiiPfS_S_,"",@"SHT_CUDA_INFO"
	.sectionflags	@""
	.align	4


	//----- nvinfo : EIATTR_CUDA_API_VERSION
	.align		4
        /*0000*/ 	.byte	0x04, 0x37
        /*0002*/ 	.short	(.L_7 - .L_6)
.L_6:
        /*0004*/ 	.word	0x00000082


	//----- nvinfo : EIATTR_KPARAM_INFO
	.align		4
.L_7:
        /*0008*/ 	.byte	0x04, 0x17
        /*000a*/ 	.short	(.L_9 - .L_8)
.L_8:
        /*000c*/ 	.word	0x00000000
        /*0010*/ 	.short	0x0004
        /*0012*/ 	.short	0x0018
        /*0014*/ 	.byte	0x00, 0xf5, 0x21, 0x00


	//----- nvinfo : EIATTR_KPARAM_INFO
	.align		4
.L_9:
        /*0018*/ 	.byte	0x04, 0x17
        /*001a*/ 	.short	(.L_11 - .L_10)
.L_10:
        /*001c*/ 	.word	0x00000000
        /*0020*/ 	.short	0x0003
        /*0022*/ 	.short	0x0010
        /*0024*/ 	.byte	0x00, 0xf5, 0x21, 0x00


	//----- nvinfo : EIATTR_KPARAM_INFO
	.align		4
.L_11:
        /*0028*/ 	.byte	0x04, 0x17
        /*002a*/ 	.short	(.L_13 - .L_12)
.L_12:
        /*002c*/ 	.word	0x00000000
        /*0030*/ 	.short	0x0002
        /*0032*/ 	.short	0x0008
        /*0034*/ 	.byte	0x00, 0xf5, 0x21, 0x00


	//----- nvinfo : EIATTR_KPARAM_INFO
	.align		4
.L_13:
        /*0038*/ 	.byte	0x04, 0x17
        /*003a*/ 	.short	(.L_15 - .L_14)
.L_14:
        /*003c*/ 	.word	0x00000000
        /*0040*/ 	.short	0x0001
        /*0042*/ 	.short	0x0004
        /*0044*/ 	.byte	0x00, 0xf0, 0x11, 0x00


	//----- nvinfo : EIATTR_KPARAM_INFO
	.align		4
.L_15:
        /*0048*/ 	.byte	0x04, 0x17
        /*004a*/ 	.short	(.L_17 - .L_16)
.L_16:
        /*004c*/ 	.word	0x00000000
        /*0050*/ 	.short	0x0000
        /*0052*/ 	.short	0x0000
        /*0054*/ 	.byte	0x00, 0xf0, 0x11, 0x00


	//----- nvinfo : EIATTR_SPARSE_MMA_MASK
	.align		4
.L_17:
        /*0058*/ 	.byte	0x03, 0x50
        /*005a*/ 	.short	0x0000


	//----- nvinfo : EIATTR_MAXREG_COUNT
	.align		4
        /*005c*/ 	.byte	0x03, 0x1b
        /*005e*/ 	.short	0x00ff


	//----- nvinfo : EIATTR_MERCURY_ISA_VERSION
	.align		4
        /*0060*/ 	.byte	0x03, 0x5f
        /*0062*/ 	.short	0x0101


	//----- nvinfo : EIATTR_VRC_CTA_INIT_COUNT
	.align		4
        /*0064*/ 	.byte	0x02, 0x4a
	.zero		1
	.zero		1


	//----- nvinfo : EIATTR_EXIT_INSTR_OFFSETS
	.align		4
        /*0068*/ 	.byte	0x04, 0x1c
        /*006a*/ 	.short	(.L_19 - .L_18)


	//   ....[0]....
.L_18:
        /*006c*/ 	.word	0x00000160


	//----- nvinfo : EIATTR_CBANK_PARAM_SIZE
	.align		4
.L_19:
        /*0070*/ 	.byte	0x03, 0x19
        /*0072*/ 	.short	0x0020


	//----- nvinfo : EIATTR_PARAM_CBANK
	.align		4
        /*0074*/ 	.byte	0x04, 0x0a
        /*0076*/ 	.short	(.L_21 - .L_20)
	.align		4
.L_20:
        /*0078*/ 	.word	index@(.nv.constant0._Z15KernelMatrixAddiiPfS_S_)
        /*007c*/ 	.short	0x0380
        /*007e*/ 	.short	0x0020


	//----- nvinfo : EIATTR_SW_WAR
	.align		4
.L_21:
        /*0080*/ 	.byte	0x04, 0x36
        /*0082*/ 	.short	(.L_23 - .L_22)
.L_22:
        /*0084*/ 	.word	0x00000008
.L_23:


//--------------------- .nv.callgraph             --------------------------
	.section	.nv.callgraph,"",@"SHT_CUDA_CALLGRAPH"
	.align	4
	.sectionentsize	8
	.align		4
        /*0000*/ 	.word	0x00000000
	.align		4
        /*0004*/ 	.word	0xffffffff
	.align		4
        /*0008*/ 	.word	0x00000000
	.align		4
        /*000c*/ 	.word	0xfffffffe
	.align		4
        /*0010*/ 	.word	0x00000000
	.align		4
        /*0014*/ 	.word	0xfffffffd
	.align		4
        /*0018*/ 	.word	0x00000000
	.align		4
        /*001c*/ 	.word	0xfffffffc


//--------------------- .text._Z15KernelMatrixAddiiPfS_S_ --------------------------
	.section	.text._Z15KernelMatrixAddiiPfS_S_,"ax",@progbits
	.align	128
        .global         _Z15KernelMatrixAddiiPfS_S_
        .type           _Z15KernelMatrixAddiiPfS_S_,@function
        .size           _Z15KernelMatrixAddiiPfS_S_,(.L_x_1 - _Z15KernelMatrixAddiiPfS_S_)
        .other          _Z15KernelMatrixAddiiPfS_S_,@"STO_CUDA_ENTRY STV_DEFAULT"
_Z15KernelMatrixAddiiPfS_S_:
.text._Z15KernelMatrixAddiiPfS_S_:
[----:B------:R-:W-:Y:S01]  /*0000*/  LDC R1, c[0x0][0x37c] ;  /* 0x0000df00ff017b82 */ /* 0x000fe20000000800 */
[----:B------:R-:W0:Y:S07]  /*0010*/  S2R R7, SR_TID.X ;  /* 0x0000000000077919 */ /* 0x000e2e0000002100 */
[----:B------:R-:W0:Y:S01]  /*0020*/  S2UR UR6, SR_CTAID.X ;  /* 0x00000000000679c3 */ /* 0x000e220000002500 */
[----:B------:R-:W1:Y:S01]  /*0030*/  LDCU UR8, c[0x0][0x384] ;  /* 0x00007080ff0877ac */ /* 0x000e620008000800 */
[----:B------:R-:W2:Y:S01]  /*0040*/  S2R R9, SR_TID.Y ;  /* 0x0000000000097919 */ /* 0x000ea20000002200 */
[----:B------:R-:W3:Y:S05]  /*0050*/  LDCU.64 UR4, c[0x0][0x358] ;  /* 0x00006b00ff0477ac */ /* 0x000eea0008000a00 */
[----:B------:R-:W0:Y:S08]  /*0060*/  LDC R0, c[0x0][0x360] ;  /* 0x0000d800ff007b82 */ /* 0x000e300000000800 */
[----:B------:R-:W2:Y:S08]  /*0070*/  S2UR UR7, SR_CTAID.Y ;  /* 0x00000000000779c3 */ /* 0x000eb00000002600 */
[----:B------:R-:W2:Y:S08]  /*0080*/  LDC R6, c[0x0][0x364] ;  /* 0x0000d900ff067b82 */ /* 0x000eb00000000800 */
[----:B------:R-:W4:Y:S01]  /*0090*/  LDC.64 R2, c[0x0][0x388] ;  /* 0x0000e200ff027b82 */ /* 0x000f220000000a00 */
[----:B0-----:R-:W-:-:S07]  /*00a0*/  IMAD R0, R0, UR6, R7 ;  /* 0x0000000600007c24 */ /* 0x001fce000f8e0207 */
[----:B------:R-:W0:Y:S01]  /*00b0*/  LDC.64 R4, c[0x0][0x390] ;  /* 0x0000e400ff047b82 */ /* 0x000e220000000a00 */
[----:B--2---:R-:W-:-:S04]  /*00c0*/  IMAD R7, R6, UR7, R9 ;  /* 0x0000000706077c24 */ /* 0x004fc8000f8e0209 */
[----:B-1----:R-:W-:-:S03]  /*00d0*/  IMAD R9, R0, UR8, R7 ;  /* 0x0000000800097c24 */ /* 0x002fc6000f8e0207 */
[----:B------:R-:W1:Y:S01]  /*00e0*/  LDC.64 R6, c[0x0][0x398] ;  /* 0x0000e600ff067b82 */ /* 0x000e620000000a00 */
[----:B----4-:R-:W-:-:S06]  /*00f0*/  IMAD.WIDE R2, R9, 0x4, R2 ;  /* 0x0000000409027825 */ /* 0x010fcc00078e0202 */
[----:B---3--:R-:W2:Y:S01]  /*0100*/  LDG.E R2, desc[UR4][R2.64] ;  /* 0x0000000402027981 */ /* 0x008ea2000c1e1900 */
[----:B0-----:R-:W-:-:S06]  /*0110*/  IMAD.WIDE R4, R9, 0x4, R4 ;  /* 0x0000000409047825 */ /* 0x001fcc00078e0204 */
[----:B------:R-:W2:Y:S01]  /*0120*/  LDG.E R5, desc[UR4][R4.64] ;  /* 0x0000000404057981 */ /* 0x000ea2000c1e1900 */
[----:B-1----:R-:W-:-:S04]  /*0130*/  IMAD.WIDE R6, R9, 0x4, R6 ;  /* 0x0000000409067825 */ /* 0x002fc800078e0206 */
[----:B--2---:R-:W-:-:S05]  /*0140*/  FADD R9, R2, R5 ;  /* 0x0000000502097221 */ /* 0x004fca0000000000 */
[----:B------:R-:W-:Y:S01]  /*0150*/  STG.E desc[UR4][R6.64], R9 ;  /* 0x0000000906007986 */ /* 0x000fe2000c101904 */
[----:B------:R-:W-:Y:S05]  /*0160*/  EXIT ;  /* 0x000000000000794d */ /* 0x000fea0003800000 */
.L_x_0:
[----:B------:R-:W-:-:S00]  /*0170*/  BRA `(.L_x_0) ;  /* 0xfffffffc00fc7947 */ /* 0x000fc0000383ffff */
[----:B------:R-:W-:-:S00]  /*0180*/  NOP ;  /* 0x0000000000007918 */ /* 0x000fc00000000000 */
[----:B------:R-:W-:-:S00]  /*0190*/  NOP ;  /* 0x0000000000007918 */ /* 0x000fc00000000000 */
[----:B------:R-:W-:-:S00]  /*01a0*/  NOP ;  /* 0x0000000000007918 */ /* 0x000fc00000000000 */
[----:B------:R-:W-:-:S00]  /*01b0*/  NOP ;  /* 0x0000000000007918 */ /* 0x000fc00000000000 */
[----:B------:R-:W-:-:S00]  /*01c0*/  NOP ;  /* 0x0000000000007918 */ /* 0x000fc00000000000 */
[----:B------:R-:W-:-:S00]  /*01d0*/  NOP ;  /* 0x0000000000007918 */ /* 0x000fc00000000000 */
[----:B------:R-:W-:-:S00]  /*01e0*/  NOP ;  /* 0x0000000000007918 */ /* 0x000fc00000000000 */
[----:B------:R-:W-:-:S00]  /*01f0*/  NOP ;  /* 0x0000000000007918 */ /* 0x000fc00000000000 */
.L_x_1:


//--------------------- .nv.shared.reserved.0     --------------------------
	.section	.nv.shared.reserved.0,"aw",@nobits
	.weak		__nv_reservedSMEM_offset_0_alias
	.size		__nv_reservedSMEM_offset_0_alias, 0, 64
	.other		__nv_reservedSMEM_offset_0_alias,@"STO_CUDA_RESERVED_SHARED STV_DEFAULT"
__nv_reservedSMEM_offset_0_alias:
	.zero		0
	.zero		64


//--------------------- .nv.constant0._Z15KernelMatrixAddiiPfS_S_ --------------------------
	.section	.nv.constant0._Z15KernelMatrixAddiiPfS_S_,"a",@progbits
	.sectionflags	@""
	.align	4
.nv.constant0._Z15KernelMatrixAddiiPfS_S_:
	.zero		928


//--------------------- SYMBOLS --------------------------

	.type		.nv.reservedSmem.offset0,@object
	.size		.nv.reservedSmem.offset0,0x4
